	.headerflags	@"EF_CUDA_TEXMODE_UNIFIED EF_CUDA_64BIT_ADDRESS EF_CUDA_ACCELERATORS EF_CUDA_SM90 EF_CUDA_VIRTUAL_SM(EF_CUDA_SM90)"
	.elftype	@"ET_EXEC"


//--------------------- .nv.info                  --------------------------
	.section	.nv.info,"",@"SHT_CUDA_INFO"
	.align	4


	//----- nvinfo : EIATTR_REGCOUNT
	.align		4
        /*0000*/ 	.byte	0x04, 0x2f
        /*0002*/ 	.short	(.L_3 - .L_2)
	.align		4
.L_2:
        /*0004*/ 	.word	index@(triton_poi_fused_cat_52)
        /*0008*/ 	.word	0x00000016


	//----- nvinfo : EIATTR_MIN_STACK_SIZE
	.align		4
.L_3:
        /*000c*/ 	.byte	0x04, 0x12
        /*000e*/ 	.short	(.L_5 - .L_4)
	.align		4
.L_4:
        /*0010*/ 	.word	index@(triton_poi_fused_cat_52)
        /*0014*/ 	.word	0x00000000


	//----- nvinfo : EIATTR_FRAME_SIZE
	.align		4
.L_5:
        /*0018*/ 	.byte	0x04, 0x11
        /*001a*/ 	.short	(.L_7 - .L_6)
	.align		4
.L_6:
        /*001c*/ 	.word	index@(triton_poi_fused_cat_52)
        /*0020*/ 	.word	0x00000000


	//----- nvinfo : EIATTR_MIN_STACK_SIZE
	.align		4
.L_7:
        /*0024*/ 	.byte	0x04, 0x12
        /*0026*/ 	.short	(.L_9 - .L_8)
	.align		4
.L_8:
        /*0028*/ 	.word	index@(triton_poi_fused_cat_52)
        /*002c*/ 	.word	0x00000000
.L_9:


//--------------------- .nv.info.triton_poi_fused_cat_52 --------------------------
	.section	.nv.info.triton_poi_fused_cat_52,"",@"SHT_CUDA_INFO"
	.sectionflags	@""
	.align	4


	//----- nvinfo : EIATTR_CUDA_API_VERSION
	.align		4
        /*0000*/ 	.byte	0x04, 0x37
        /*0002*/ 	.short	(.L_11 - .L_10)
.L_10:
        /*0004*/ 	.word	0x0000007c


	//----- nvinfo : EIATTR_KPARAM_INFO
	.align		4
.L_11:
        /*0008*/ 	.byte	0x04, 0x17
        /*000a*/ 	.short	(.L_13 - .L_12)
.L_12:
        /*000c*/ 	.word	0x00000000
        /*0010*/ 	.short	0x0007
        /*0012*/ 	.short	0x0038
        /*0014*/ 	.byte	0x00, 0xf0, 0x11, 0x00


	//----- nvinfo : EIATTR_KPARAM_INFO
	.align		4
.L_13:
        /*0018*/ 	.byte	0x04, 0x17
        /*001a*/ 	.short	(.L_15 - .L_14)
.L_14:
        /*001c*/ 	.word	0x00000000
        /*0020*/ 	.short	0x0006
        /*0022*/ 	.short	0x0030
        /*0024*/ 	.byte	0x00, 0xf4, 0x21, 0x00


	//----- nvinfo : EIATTR_KPARAM_INFO
	.align		4
.L_15:
        /*0028*/ 	.byte	0x04, 0x17
        /*002a*/ 	.short	(.L_17 - .L_16)
.L_16:
        /*002c*/ 	.word	0x00000000
        /*0030*/ 	.short	0x0005
        /*0032*/ 	.short	0x0028
        /*0034*/ 	.byte	0x00, 0xf4, 0x21, 0x00


	//----- nvinfo : EIATTR_KPARAM_INFO
	.align		4
.L_17:
        /*0038*/ 	.byte	0x04, 0x17
        /*003a*/ 	.short	(.L_19 - .L_18)
.L_18:
        /*003c*/ 	.word	0x00000000
        /*0040*/ 	.short	0x0004
        /*0042*/ 	.short	0x0020
        /*0044*/ 	.byte	0x00, 0xf4, 0x21, 0x00


	//----- nvinfo : EIATTR_KPARAM_INFO
	.align		4
.L_19:
        /*0048*/ 	.byte	0x04, 0x17
        /*004a*/ 	.short	(.L_21 - .L_20)
.L_20:
        /*004c*/ 	.word	0x00000000
        /*0050*/ 	.short	0x0003
        /*0052*/ 	.short	0x0018
        /*0054*/ 	.byte	0x00, 0xf4, 0x21, 0x00


	//----- nvinfo : EIATTR_KPARAM_INFO
	.align		4
.L_21:
        /*0058*/ 	.byte	0x04, 0x17
        /*005a*/ 	.short	(.L_23 - .L_22)
.L_22:
        /*005c*/ 	.word	0x00000000
        /*0060*/ 	.short	0x0002
        /*0062*/ 	.short	0x0010
        /*0064*/ 	.byte	0x00, 0xf4, 0x21, 0x00


	//----- nvinfo : EIATTR_KPARAM_INFO
	.align		4
.L_23:
        /*0068*/ 	.byte	0x04, 0x17
        /*006a*/ 	.short	(.L_25 - .L_24)
.L_24:
        /*006c*/ 	.word	0x00000000
        /*0070*/ 	.short	0x0001
        /*0072*/ 	.short	0x0008
        /*0074*/ 	.byte	0x00, 0xf4, 0x21, 0x00


	//----- nvinfo : EIATTR_KPARAM_INFO
	.align		4
.L_25:
        /*0078*/ 	.byte	0x04, 0x17
        /*007a*/ 	.short	(.L_27 - .L_26)
.L_26:
        /*007c*/ 	.word	0x00000000
        /*0080*/ 	.short	0x0000
        /*0082*/ 	.short	0x0000
        /*0084*/ 	.byte	0x00, 0xf4, 0x21, 0x00


	//----- nvinfo : EIATTR_SPARSE_MMA_MASK
	.align		4
.L_27:
        /*0088*/ 	.byte	0x03, 0x50
        /*008a*/ 	.short	0x0000


	//----- nvinfo : EIATTR_MAXREG_COUNT
	.align		4
        /*008c*/ 	.byte	0x03, 0x1b
        /*008e*/ 	.short	0x00ff


	//----- nvinfo : EIATTR_EXIT_INSTR_OFFSETS
	.align		4
        /*0090*/ 	.byte	0x04, 0x1c
        /*0092*/ 	.short	(.L_29 - .L_28)


	//   ....[0]....
.L_28:
        /*0094*/ 	.word	0x000004e0


	//   ....[1]....
        /*0098*/ 	.word	0x00000500


	//----- nvinfo : EIATTR_REQNTID
	.align		4
.L_29:
        /*009c*/ 	.byte	0x04, 0x10
        /*009e*/ 	.short	(.L_31 - .L_30)
.L_30:
        /*00a0*/ 	.word	0x00000080
        /*00a4*/ 	.word	0x00000001
        /*00a8*/ 	.word	0x00000001


	//----- nvinfo : EIATTR_CBANK_PARAM_SIZE
	.align		4
.L_31:
        /*00ac*/ 	.byte	0x03, 0x19
        /*00ae*/ 	.short	0x003c


	//----- nvinfo : EIATTR_PARAM_CBANK
	.align		4
        /*00b0*/ 	.byte	0x04, 0x0a
        /*00b2*/ 	.short	(.L_33 - .L_32)
	.align		4
.L_32:
        /*00b4*/ 	.word	index@(.nv.constant0.triton_poi_fused_cat_52)
        /*00b8*/ 	.short	0x0210
        /*00ba*/ 	.short	0x003c


	//----- nvinfo : EIATTR_SW_WAR
	.align		4
.L_33:
        /*00bc*/ 	.byte	0x04, 0x36
        /*00be*/ 	.short	(.L_35 - .L_34)
.L_34:
        /*00c0*/ 	.word	0x00000008
.L_35:


//--------------------- .nv.callgraph             --------------------------
	.section	.nv.callgraph,"",@"SHT_CUDA_CALLGRAPH"
	.align	4
	.sectionentsize	8
	.align		4
        /*0000*/ 	.word	0x00000000
	.align		4
        /*0004*/ 	.word	0xffffffff
	.align		4
        /*0008*/ 	.word	0x00000000
	.align		4
        /*000c*/ 	.word	0xfffffffe
	.align		4
        /*0010*/ 	.word	0x00000000
	.align		4
        /*0014*/ 	.word	0xfffffffd
	.align		4
        /*0018*/ 	.word	0x00000000
	.align		4
        /*001c*/ 	.word	0xfffffffc


//--------------------- .nv.constant4             --------------------------
	.section	.nv.constant4,"a",@progbits
	.align	8
	.align		8
.nv.constant4:
        /*0000*/ 	.dword	_$_str
	.align		8
        /*0008*/ 	.dword	_$_str_$_2


//--------------------- .text.triton_poi_fused_cat_52 --------------------------
	.section	.text.triton_poi_fused_cat_52,"ax",@progbits
	.align	128
        .global         triton_poi_fused_cat_52
        .type           triton_poi_fused_cat_52,@function
        .size           triton_poi_fused_cat_52,(.L_x_1 - triton_poi_fused_cat_52)
        .other          triton_poi_fused_cat_52,@"STO_CUDA_ENTRY STV_DEFAULT"
triton_poi_fused_cat_52:
.text.triton_poi_fused_cat_52:
[----:B------:R-:W0:Y:S01]  /*0000*/  LDC R1, c[0x0][0x28] ;  /* 0x00000a00ff017b82 */ /* 0x000e220000000800 */
[----:B------:R-:W1:Y:S07]  /*0010*/  S2R R0, SR_TID.X ;  /* 0x0000000000007919 */ /* 0x000e6e0000002100 */
[----:B------:R-:W2:Y:S01]  /*0020*/  LDC.64 R16, c[0x0][0x220] ;  /* 0x00008800ff107b82 */ /* 0x000ea20000000a00 */
[----:B------:R-:W-:Y:S01]  /*0030*/  IMAD.MOV.U32 R4, RZ, RZ, RZ ;  /* 0x000000ffff047224 */ /* 0x000fe200078e00ff */
[----:B------:R-:W-:Y:S01]  /*0040*/  ULDC.64 UR4, c[0x0][0x208] ;  /* 0x0000820000047ab9 */ /* 0x000fe20000000a00 */
[----:B------:R-:W3:Y:S05]  /*0050*/  S2R R3, SR_CTAID.X ;  /* 0x0000000000037919 */ /* 0x000eea0000002500 */
[----:B------:R-:W4:Y:S08]  /*0060*/  LDC.64 R14, c[0x0][0x210] ;  /* 0x00008400ff0e7b82 */ /* 0x000f300000000a00 */
[----:B------:R-:W5:Y:S08]  /*0070*/  LDC.64 R10, c[0x0][0x218] ;  /* 0x00008600ff0a7b82 */ /* 0x000f700000000a00 */
[----:B------:R-:W4:Y:S01]  /*0080*/  LDC.64 R8, c[0x0][0x228] ;  /* 0x00008a00ff087b82 */ /* 0x000f220000000a00 */
[----:B------:R-:W-:Y:S01]  /*0090*/  IMAD.MOV.U32 R12, RZ, RZ, RZ ;  /* 0x000000ffff0c7224 */ /* 0x000fe200078e00ff */
[----:B------:R-:W-:Y:S01]  /*00a0*/  ULDC.64 UR6, c[0x0][0x238] ;  /* 0x00008e0000067ab9 */ /* 0x000fe20000000a00 */
[----:B-1----:R-:W-:-:S05]  /*00b0*/  LOP3.LUT R0, R0, 0x7f, RZ, 0xc0, !PT ;  /* 0x0000007f00007812 */ /* 0x002fca00078ec0ff */
[----:B---3--:R-:W-:-:S05]  /*00c0*/  IMAD R0, R3, 0x80, R0 ;  /* 0x0000008003007824 */ /* 0x008fca00078e0200 */
[----:B------:R-:W-:-:S04]  /*00d0*/  SHF.R.S32.HI R3, RZ, 0x1f, R0 ;  /* 0x0000001fff037819 */ /* 0x000fc80000011400 */
[----:B------:R-:W-:-:S04]  /*00e0*/  LEA.HI R6, R3, R0, RZ, 0x4 ;  /* 0x0000000003067211 */ /* 0x000fc800078f20ff */
[----:B------:R-:W-:-:S04]  /*00f0*/  SHF.R.S32.HI R5, RZ, 0x4, R6 ;  /* 0x00000004ff057819 */ /* 0x000fc80000011406 */
[----:B------:R-:W-:-:S04]  /*0100*/  LEA.HI R2, R5, R5, RZ, 0x5 ;  /* 0x0000000505027211 */ /* 0x000fc800078f28ff */
[----:B------:R-:W-:-:S05]  /*0110*/  LOP3.LUT R2, R2, 0xffffffe0, RZ, 0xc0, !PT ;  /* 0xffffffe002027812 */ /* 0x000fca00078ec0ff */
[----:B------:R-:W-:-:S04]  /*0120*/  IMAD.IADD R5, R5, 0x1, -R2 ;  /* 0x0000000105057824 */ /* 0x000fc800078e0a02 */
[C---:B--2---:R-:W-:Y:S01]  /*0130*/  IMAD.WIDE R16, R5.reuse, 0x4, R16 ;  /* 0x0000000405107825 */ /* 0x044fe200078e0210 */
[----:B------:R-:W-:-:S04]  /*0140*/  ISETP.GE.AND P2, PT, R5, 0x10, PT ;  /* 0x000000100500780c */ /* 0x000fc80003f46270 */
[----:B------:R-:W-:-:S13]  /*0150*/  ISETP.LT.AND P3, PT, R0, 0x800, !P2 ;  /* 0x000008000000780c */ /* 0x000fda0005761270 */
[----:B------:R5:W2:Y:S01]  /*0160*/  @P3 LDG.E.EL R4, desc[UR4][R16.64] ;  /* 0x0000000410043981 */ /* 0x000aa2000c2e1900 */
[----:B------:R-:W-:Y:S02]  /*0170*/  LEA.HI R7, R3, R0, RZ, 0x9 ;  /* 0x0000000003077211 */ /* 0x000fe400078f48ff */
[----:B------:R-:W1:Y:S02]  /*0180*/  LDC.64 R2, c[0x0][0x230] ;  /* 0x00008c00ff027b82 */ /* 0x000e640000000a00 */
[----:B------:R-:W-:Y:S02]  /*0190*/  SHF.R.S32.HI R13, RZ, 0x9, R7 ;  /* 0x00000009ff0d7819 */ /* 0x000fe40000011407 */
[----:B------:R-:W-:-:S03]  /*01a0*/  LOP3.LUT R7, R7, 0xfffffe00, RZ, 0xc0, !PT ;  /* 0xfffffe0007077812 */ /* 0x000fc600078ec0ff */
[----:B------:R-:W-:Y:S02]  /*01b0*/  IMAD.SHL.U32 R13, R13, 0x100, RZ ;  /* 0x000001000d0d7824 */ /* 0x000fe400078e00ff */
[----:B-----5:R-:W-:-:S03]  /*01c0*/  IMAD.WIDE R16, R5, 0x4, R10 ;  /* 0x0000000405107825 */ /* 0x020fc600078e020a */
[----:B------:R-:W-:Y:S01]  /*01d0*/  IADD3 R7, R13, R0, -R7 ;  /* 0x000000000d077210 */ /* 0x000fe20007ffe807 */
[----:B0---4-:R-:W-:-:S04]  /*01e0*/  IMAD.WIDE R18, R5, 0x4, R8 ;  /* 0x0000000405127825 */ /* 0x011fc800078e0208 */
[----:B------:R-:W-:-:S04]  /*01f0*/  IMAD.WIDE R14, R7, 0x4, R14 ;  /* 0x00000004070e7825 */ /* 0x000fc800078e020e */
[----:B------:R-:W-:Y:S01]  /*0200*/  IMAD.MOV.U32 R7, RZ, RZ, RZ ;  /* 0x000000ffff077224 */ /* 0x000fe200078e00ff */
[----:B------:R-:W-:Y:S01]  /*0210*/  LOP3.LUT R9, R6, 0xfffffff0, RZ, 0xc0, !PT ;  /* 0xfffffff006097812 */ /* 0x000fe200078ec0ff */
[----:B------:R0:W3:Y:S01]  /*0220*/  @P3 LDG.E R12, desc[UR4][R14.64] ;  /* 0x000000040e0c3981 */ /* 0x0000e2000c1e1900 */
[----:B------:R-:W-:-:S03]  /*0230*/  IMAD.MOV.U32 R10, RZ, RZ, RZ ;  /* 0x000000ffff0a7224 */ /* 0x000fc600078e00ff */
[----:B------:R-:W4:Y:S01]  /*0240*/  @P3 LDG.E.EL R7, desc[UR4][R16.64] ;  /* 0x0000000410073981 */ /* 0x000f22000c2e1900 */
[----:B------:R-:W-:Y:S02]  /*0250*/  IMAD.MOV.U32 R8, RZ, RZ, RZ ;  /* 0x000000ffff087224 */ /* 0x000fe400078e00ff */
[C---:B------:R-:W-:Y:S01]  /*0260*/  IMAD.IADD R6, R0.reuse, 0x1, -R9 ;  /* 0x0000000100067824 */ /* 0x040fe200078e0a09 */
[----:B------:R-:W-:Y:S01]  /*0270*/  ISETP.GE.AND P0, PT, R0, 0x800, PT ;  /* 0x000008000000780c */ /* 0x000fe20003f06270 */
[C---:B-1----:R-:W-:Y:S01]  /*0280*/  IMAD.WIDE R2, R5.reuse, 0x4, R2 ;  /* 0x0000000405027825 */ /* 0x042fe200078e0202 */
[----:B0-----:R-:W-:Y:S01]  /*0290*/  SHF.R.S32.HI R14, RZ, 0x1f, R13 ;  /* 0x0000001fff0e7819 */ /* 0x001fe2000001140d */
[----:B------:R-:W5:Y:S02]  /*02a0*/  @P3 LDG.E.EL R10, desc[UR4][R18.64] ;  /* 0x00000004120a3981 */ /* 0x000f64000c2e1900 */
[C---:B------:R-:W-:Y:S02]  /*02b0*/  IMAD.SHL.U32 R9, R5.reuse, 0x10, RZ ;  /* 0x0000001005097824 */ /* 0x040fe400078e00ff */
[----:B------:R0:W5:Y:S01]  /*02c0*/  @P3 LDG.E.EL R8, desc[UR4][R2.64] ;  /* 0x0000000402083981 */ /* 0x000162000c2e1900 */
[----:B------:R-:W-:-:S02]  /*02d0*/  ISETP.GT.AND P1, PT, R5, 0xf, !P0 ;  /* 0x0000000f0500780c */ /* 0x000fc40004724270 */
[----:B------:R-:W-:Y:S02]  /*02e0*/  IADD3 R13, P4, P5, R9, R6, R13 ;  /* 0x00000006090d7210 */ /* 0x000fe40007d9e00d */
[----:B------:R-:W-:Y:S02]  /*02f0*/  SHF.R.S32.HI R6, RZ, 0x1f, R6 ;  /* 0x0000001fff067819 */ /* 0x000fe40000011406 */
[----:B------:R-:W-:Y:S01]  /*0300*/  SHF.R.S32.HI R9, RZ, 0x1f, R9 ;  /* 0x0000001fff097819 */ /* 0x000fe20000011409 */
[----:B0-----:R-:W0:Y:S03]  /*0310*/  LDC.64 R2, c[0x0][0x240] ;  /* 0x00009000ff027b82 */ /* 0x001e260000000a00 */
[----:B------:R-:W-:Y:S01]  /*0320*/  IADD3.X R6, R9, R6, R14, P4, P5 ;  /* 0x0000000609067210 */ /* 0x000fe200027ea40e */
[----:B------:R-:W-:Y:S01]  /*0330*/  IMAD.MOV.U32 R9, RZ, RZ, RZ ;  /* 0x000000ffff097224 */ /* 0x000fe200078e00ff */
[----:B------:R-:W-:-:S04]  /*0340*/  LEA R14, P4, R13, UR6, 0x2 ;  /* 0x000000060d0e7c11 */ /* 0x000fc8000f8810ff */
[----:B------:R-:W-:-:S05]  /*0350*/  LEA.HI.X R15, R13, UR7, R6, 0x2, P4 ;  /* 0x000000070d0f7c11 */ /* 0x000fca000a0f1406 */
[----:B------:R-:W5:Y:S01]  /*0360*/  @P1 LDG.E R9, desc[UR4][R14.64+-0x400] ;  /* 0xfffc00040e091981 */ /* 0x000f62000c1e1900 */
[----:B------:R-:W-:Y:S02]  /*0370*/  IMAD.MOV.U32 R6, RZ, RZ, 0x3e800000 ;  /* 0x3e800000ff067424 */ /* 0x000fe400078e00ff */
[----:B0-----:R-:W-:Y:S01]  /*0380*/  IMAD.WIDE R2, R0, 0x4, R2 ;  /* 0x0000000400027825 */ /* 0x001fe200078e0202 */
[----:B--2---:R-:W-:-:S05]  /*0390*/  SEL R4, R4, RZ, P3 ;  /* 0x000000ff04047207 */ /* 0x004fca0001800000 */
[----:B------:R-:W-:-:S04]  /*03a0*/  FADD R4, R4, 9.9999997473787516356e-06 ;  /* 0x3727c5ac04047421 */ /* 0x000fc80000000000 */
[----:B------:R-:W0:Y:S02]  /*03b0*/  MUFU.SQRT R5, R4 ;  /* 0x0000000400057308 */ /* 0x000e240000002000 */
[C---:B0-----:R-:W-:Y:S02]  /*03c0*/  FSETP.GT.AND P4, PT, R5.reuse, 8.50705917302346158658e+37, PT ;  /* 0x7e8000000500780b */ /* 0x041fe40003f84000 */
[----:B------:R-:W-:Y:S02]  /*03d0*/  FSETP.GEU.AND P5, PT, R5, 1.175494350822287508e-38, PT ;  /* 0x008000000500780b */ /* 0x000fe40003fae000 */
[----:B------:R-:W-:Y:S02]  /*03e0*/  FSEL R6, R6, 1, P4 ;  /* 0x3f80000006067808 */ /* 0x000fe40002000000 */
[----:B---3--:R-:W-:Y:S02]  /*03f0*/  SEL R12, R12, RZ, P3 ;  /* 0x000000ff0c0c7207 */ /* 0x008fe40001800000 */
[----:B----4-:R-:W-:-:S05]  /*0400*/  SEL R7, R7, RZ, P3 ;  /* 0x000000ff07077207 */ /* 0x010fca0001800000 */
[----:B------:R-:W-:Y:S01]  /*0410*/  @P4 FMUL R5, R5, 0.25 ;  /* 0x3e80000005054820 */ /* 0x000fe20000400000 */
[----:B------:R-:W-:Y:S01]  /*0420*/  FADD R4, R12, -R7 ;  /* 0x800000070c047221 */ /* 0x000fe20000000000 */
[----:B------:R-:W-:Y:S01]  /*0430*/  @!P5 FMUL R6, R6, 16777216 ;  /* 0x4b8000000606d820 */ /* 0x000fe20000400000 */
[----:B-----5:R-:W-:Y:S01]  /*0440*/  SEL R10, R10, RZ, P3 ;  /* 0x000000ff0a0a7207 */ /* 0x020fe20001800000 */
[----:B------:R-:W-:Y:S01]  /*0450*/  @!P5 FMUL R5, R5, 16777216 ;  /* 0x4b8000000505d820 */ /* 0x000fe20000400000 */
[----:B------:R-:W-:-:S05]  /*0460*/  SEL R8, R8, RZ, P3 ;  /* 0x000000ff08087207 */ /* 0x000fca0001800000 */
[----:B------:R-:W0:Y:S02]  /*0470*/  MUFU.RCP R5, R5 ;  /* 0x0000000500057308 */ /* 0x000e240000001000 */
[----:B0-----:R-:W-:-:S04]  /*0480*/  FMUL R7, R5, R6 ;  /* 0x0000000605077220 */ /* 0x001fc80000400000 */
[----:B------:R-:W-:-:S04]  /*0490*/  FMUL R7, R4, R7 ;  /* 0x0000000704077220 */ /* 0x000fc80000400000 */
[----:B------:R-:W-:-:S05]  /*04a0*/  FFMA R8, R7, R10, R8 ;  /* 0x0000000a07087223 */ /* 0x000fca0000000008 */
[----:B------:R-:W-:-:S04]  /*04b0*/  FSETP.GEU.AND P3, PT, R8, RZ, PT ;  /* 0x000000ff0800720b */ /* 0x000fc80003f6e000 */
[----:B------:R-:W-:Y:S02]  /*04c0*/  FSEL R5, R8, RZ, P3 ;  /* 0x000000ff08057208 */ /* 0x000fe40001800000 */
[----:B------:R-:W-:Y:S01]  /*04d0*/  @P2 SEL R5, R9, RZ, P1 ;  /* 0x000000ff09052207 */ /* 0x000fe20000800000 */
[----:B------:R-:W-:Y:S06]  /*04e0*/  @P0 EXIT ;  /* 0x000000000000094d */ /* 0x000fec0003800000 */
[----:B------:R-:W-:Y:S01]  /*04f0*/  STG.E desc[UR4][R2.64], R5 ;  /* 0x0000000502007986 */ /* 0x000fe2000c101904 */
[----:B------:R-:W-:Y:S05]  /*0500*/  EXIT ;  /* 0x000000000000794d */ /* 0x000fea0003800000 */
.L_x_0:
[----:B------:R-:W-:-:S00]  /*0510*/  BRA `(.L_x_0) ;  /* 0xfffffffc00fc7947 */ /* 0x000fc0000383ffff */
[----:B------:R-:W-:-:S00]  /*0520*/  NOP ;  /* 0x0000000000007918 */ /* 0x000fc00000000000 */
        /* <DEDUP_REMOVED lines=13> */
.L_x_1:


//--------------------- .nv.global.init           --------------------------
	.section	.nv.global.init,"aw",@progbits
.nv.global.init:
	.type		_$_str,@object
	.size		_$_str,(_$_str_$_2 - _$_str)
_$_str:
        /*0000*/ 	.byte	0x5f, 0x5f, 0x43, 0x55, 0x44, 0x41, 0x5f, 0x46, 0x54, 0x5a, 0x00
	.type		_$_str_$_2,@object
	.size		_$_str_$_2,(.L_1 - _$_str_$_2)
_$_str_$_2:
        /*000b*/ 	.byte	0x5f, 0x5f, 0x43, 0x55, 0x44, 0x41, 0x5f, 0x50, 0x52, 0x45, 0x43, 0x5f, 0x53, 0x51, 0x52, 0x54
        /*001b*/ 	.byte	0x00
.L_1:


//--------------------- .nv.constant0.triton_poi_fused_cat_52 --------------------------
	.section	.nv.constant0.triton_poi_fused_cat_52,"a",@progbits
	.sectionflags	@""
	.align	4
.nv.constant0.triton_poi_fused_cat_52:
	.zero		588
